//
// Generated by NVIDIA NVVM Compiler
//
// Compiler Build ID: CL-36424714
// Cuda compilation tools, release 13.0, V13.0.88
// Based on NVVM 20.0.0
//

.version 9.0
.target sm_100
.address_size 64

	// .globl	_Z10calc_scoreiiiPsS_

.visible .entry _Z10calc_scoreiiiPsS_(
	.param .u32 _Z10calc_scoreiiiPsS__param_0,
	.param .u32 _Z10calc_scoreiiiPsS__param_1,
	.param .u32 _Z10calc_scoreiiiPsS__param_2,
	.param .u64 .ptr .align 1 _Z10calc_scoreiiiPsS__param_3,
	.param .u64 .ptr .align 1 _Z10calc_scoreiiiPsS__param_4
)
{
	.reg .pred 	%p<4>;
	.reg .b16 	%rs<13>;
	.reg .b32 	%r<23>;
	.reg .b32 	%f<9>;
	.reg .b64 	%rd<18>;

	ld.param.u32 	%r6, [_Z10calc_scoreiiiPsS__param_0];
	ld.param.u32 	%r7, [_Z10calc_scoreiiiPsS__param_1];
	ld.param.u32 	%r8, [_Z10calc_scoreiiiPsS__param_2];
	ld.param.u64 	%rd1, [_Z10calc_scoreiiiPsS__param_3];
	ld.param.u64 	%rd2, [_Z10calc_scoreiiiPsS__param_4];
	mov.u32 	%r9, %ctaid.x;
	add.s32 	%r1, %r7, %r9;
	mov.u32 	%r2, %ctaid.y;
	mov.u32 	%r10, %ctaid.z;
	shl.b32 	%r11, %r10, 5;
	mov.u32 	%r12, %tid.x;
	add.s32 	%r13, %r11, %r12;
	mov.u32 	%r14, %ntid.z;
	mad.lo.s32 	%r15, %r9, %r8, %r9;
	add.s32 	%r16, %r15, %r2;
	mul.lo.s32 	%r17, %r14, %r16;
	shl.b32 	%r4, %r17, 5;
	add.s32 	%r18, %r6, %r2;
	add.s32 	%r19, %r18, %r1;
	add.s32 	%r5, %r19, %r13;
	setp.lt.s32 	%p1, %r8, %r5;
	neg.s32 	%r21, %r13;
	setp.eq.s32 	%p2, %r19, %r21;
	or.pred  	%p3, %p1, %p2;
	mov.b16 	%rs12, 0;
	@%p3 bra 	$L__BB0_2;
	cvta.to.global.u64 	%rd3, %rd1;
	cvt.rn.f32.s32 	%f1, %r6;
	cvt.rn.f32.s32 	%f2, %r1;
	fma.rn.f32 	%f3, %f1, 0f3F8147AE, %f2;
	cvt.rn.f32.u32 	%f4, %r2;
	fma.rn.f32 	%f5, %f4, 0f3F000000, %f3;
	mul.f32 	%f6, %f5, 0f49742400;
	cvt.rn.f32.s32 	%f7, %r5;
	div.rn.f32 	%f8, %f6, %f7;
	cvt.rzi.u64.f32 	%rd4, %f8;
	shl.b64 	%rd5, %rd4, 1;
	add.s64 	%rd6, %rd3, %rd5;
	ld.global.u16 	%rs4, [%rd6];
	mul.wide.s32 	%rd7, %r6, 2;
	add.s64 	%rd8, %rd3, %rd7;
	ld.global.u16 	%rs5, [%rd8];
	mul.wide.s32 	%rd9, %r1, 2;
	add.s64 	%rd10, %rd3, %rd9;
	ld.global.u16 	%rs6, [%rd10];
	mul.wide.u32 	%rd11, %r2, 2;
	add.s64 	%rd12, %rd3, %rd11;
	ld.global.u16 	%rs7, [%rd12];
	mul.wide.u32 	%rd13, %r13, 2;
	add.s64 	%rd14, %rd3, %rd13;
	ld.global.u16 	%rs8, [%rd14];
	add.s16 	%rs9, %rs5, %rs4;
	add.s16 	%rs10, %rs9, %rs6;
	add.s16 	%rs11, %rs10, %rs7;
	add.s16 	%rs12, %rs11, %rs8;
$L__BB0_2:
	cvta.to.global.u64 	%rd15, %rd2;
	add.s32 	%r22, %r4, %r13;
	mul.wide.s32 	%rd16, %r22, 2;
	add.s64 	%rd17, %rd15, %rd16;
	st.global.u16 	[%rd17], %rs12;
	ret;

}


// ===== COMPILED SASS (sm_100) =====

	.target	sm_100

	.elftype	@"ET_EXEC"


//--------------------- .note.nv.tkinfo           --------------------------
	.section	.note.nv.tkinfo,"",@"SHT_NOTE"
	.sectionflags	@"SHF_NOTE_NV_TKINFO"
	.tkinfo
        /*0018*/ 	.word	0x00000002
        /*0030*/ 	.string	""
        /*0030*/ 	.string	"ptxas"
        /*0030*/ 	.string	"Cuda compilation tools, release 13.0, V13.0.88"
        /*0030*/ 	.string	"Build cuda_13.0.r13.0/compiler.36424714_0"
        /*0030*/ 	.string	"-arch sm_100 -m 64 "



//--------------------- .note.nv.cuinfo           --------------------------
	.section	.note.nv.cuinfo,"",@"SHT_NOTE"
	.sectionflags	@"SHF_NOTE_NV_CUINFO"
        /*0018*/ 	.short	0x0002
        /*001a*/ 	.short	0x0064
        /*001c*/ 	.short	0x0082
	.zero		2


//--------------------- .nv.info                  --------------------------
	.section	.nv.info,"",@"SHT_CUDA_INFO"
	.align	4


	//----- nvinfo : EIATTR_REGCOUNT
	.align		4
        /*0000*/ 	.byte	0x04, 0x2f
        /*0002*/ 	.short	(.L_1 - .L_0)
	.align		4
.L_0:
        /*0004*/ 	.word	index@(_Z10calc_scoreiiiPsS_)
        /*0008*/ 	.word	0x00000014


	//----- nvinfo : EIATTR_FRAME_SIZE
	.align		4
.L_1:
        /*000c*/ 	.byte	0x04, 0x11
        /*000e*/ 	.short	(.L_3 - .L_2)
	.align		4
.L_2:
        /*0010*/ 	.word	index@($__internal_0_$__cuda_sm3x_div_rn_noftz_f32_slowpath)
        /*0014*/ 	.word	0x00000000


	//----- nvinfo : EIATTR_FRAME_SIZE
	.align		4
.L_3:
        /*0018*/ 	.byte	0x04, 0x11
        /*001a*/ 	.short	(.L_5 - .L_4)
	.align		4
.L_4:
        /*001c*/ 	.word	index@(_Z10calc_scoreiiiPsS_)
        /*0020*/ 	.word	0x00000000


	//----- nvinfo : EIATTR_MIN_STACK_SIZE
	.align		4
.L_5:
        /*0024*/ 	.byte	0x04, 0x12
        /*0026*/ 	.short	(.L_7 - .L_6)
	.align		4
.L_6:
        /*0028*/ 	.word	index@(_Z10calc_scoreiiiPsS_)
        /*002c*/ 	.word	0x00000000
.L_7:


//--------------------- .nv.compat                --------------------------
	.section	.nv.compat,"",@"SHT_CUDA_COMPAT_INFO"
	.align	4
        /*0000*/ 	.byte	0x02, 0x09, 0x00, 0x00, 0x02, 0x02, 0x01, 0x00, 0x02, 0x05, 0x05, 0x00, 0x03, 0x07, 0x01, 0x01
        /*0010*/ 	.byte	0x02, 0x03, 0x00, 0x00, 0x02, 0x06, 0x01, 0x00, 0x04, 0x0b, 0x08, 0x00, 0x01, 0x00, 0x00, 0x00
        /*0020*/ 	.byte	0x00, 0x00, 0x00, 0x00


//--------------------- .nv.info._Z10calc_scoreiiiPsS_ --------------------------
	.section	.nv.info._Z10calc_scoreiiiPsS_,"",@"SHT_CUDA_INFO"
	.sectionflags	@""
	.align	4


	//----- nvinfo : EIATTR_CUDA_API_VERSION
	.align		4
        /*0000*/ 	.byte	0x04, 0x37
        /*0002*/ 	.short	(.L_9 - .L_8)
.L_8:
        /*0004*/ 	.word	0x00000082


	//----- nvinfo : EIATTR_KPARAM_INFO
	.align		4
.L_9:
        /*0008*/ 	.byte	0x04, 0x17
        /*000a*/ 	.short	(.L_11 - .L_10)
.L_10:
        /*000c*/ 	.word	0x00000000
        /*0010*/ 	.short	0x0004
        /*0012*/ 	.short	0x0018
        /*0014*/ 	.byte	0x00, 0xf5, 0x21, 0x00


	//----- nvinfo : EIATTR_KPARAM_INFO
	.align		4
.L_11:
        /*0018*/ 	.byte	0x04, 0x17
        /*001a*/ 	.short	(.L_13 - .L_12)
.L_12:
        /*001c*/ 	.word	0x00000000
        /*0020*/ 	.short	0x0003
        /*0022*/ 	.short	0x0010
        /*0024*/ 	.byte	0x00, 0xf5, 0x21, 0x00


	//----- nvinfo : EIATTR_KPARAM_INFO
	.align		4
.L_13:
        /*0028*/ 	.byte	0x04, 0x17
        /*002a*/ 	.short	(.L_15 - .L_14)
.L_14:
        /*002c*/ 	.word	0x00000000
        /*0030*/ 	.short	0x0002
        /*0032*/ 	.short	0x0008
        /*0034*/ 	.byte	0x00, 0xf0, 0x11, 0x00


	//----- nvinfo : EIATTR_KPARAM_INFO
	.align		4
.L_15:
        /*0038*/ 	.byte	0x04, 0x17
        /*003a*/ 	.short	(.L_17 - .L_16)
.L_16:
        /*003c*/ 	.word	0x00000000
        /*0040*/ 	.short	0x0001
        /*0042*/ 	.short	0x0004
        /*0044*/ 	.byte	0x00, 0xf0, 0x11, 0x00


	//----- nvinfo : EIATTR_KPARAM_INFO
	.align		4
.L_17:
        /*0048*/ 	.byte	0x04, 0x17
        /*004a*/ 	.short	(.L_19 - .L_18)
.L_18:
        /*004c*/ 	.word	0x00000000
        /*0050*/ 	.short	0x0000
        /*0052*/ 	.short	0x0000
        /*0054*/ 	.byte	0x00, 0xf0, 0x11, 0x00


	//----- nvinfo : EIATTR_SPARSE_MMA_MASK
	.align		4
.L_19:
        /*0058*/ 	.byte	0x03, 0x50
        /*005a*/ 	.short	0x0000


	//----- nvinfo : EIATTR_MAXREG_COUNT
	.align		4
        /*005c*/ 	.byte	0x03, 0x1b
        /*005e*/ 	.short	0x00ff


	//----- nvinfo : EIATTR_MERCURY_ISA_VERSION
	.align		4
        /*0060*/ 	.byte	0x03, 0x5f
        /*0062*/ 	.short	0x0101


	//----- nvinfo : EIATTR_VRC_CTA_INIT_COUNT
	.align		4
        /*0064*/ 	.byte	0x02, 0x4a
	.zero		1
	.zero		1


	//----- nvinfo : EIATTR_EXIT_INSTR_OFFSETS
	.align		4
        /*0068*/ 	.byte	0x04, 0x1c
        /*006a*/ 	.short	(.L_21 - .L_20)


	//   ....[0]....
.L_20:
        /*006c*/ 	.word	0x00000400


	//----- nvinfo : EIATTR_CRS_STACK_SIZE
	.align		4
.L_21:
        /*0070*/ 	.byte	0x04, 0x1e
        /*0072*/ 	.short	(.L_23 - .L_22)
.L_22:
        /*0074*/ 	.word	0x00000000


	//----- nvinfo : EIATTR_CBANK_PARAM_SIZE
	.align		4
.L_23:
        /*0078*/ 	.byte	0x03, 0x19
        /*007a*/ 	.short	0x0020


	//----- nvinfo : EIATTR_PARAM_CBANK
	.align		4
        /*007c*/ 	.byte	0x04, 0x0a
        /*007e*/ 	.short	(.L_25 - .L_24)
	.align		4
.L_24:
        /*0080*/ 	.word	index@(.nv.constant0._Z10calc_scoreiiiPsS_)
        /*0084*/ 	.short	0x0380
        /*0086*/ 	.short	0x0020


	//----- nvinfo : EIATTR_SW_WAR
	.align		4
.L_25:
        /*0088*/ 	.byte	0x04, 0x36
        /*008a*/ 	.short	(.L_27 - .L_26)
.L_26:
        /*008c*/ 	.word	0x00000008
.L_27:


//--------------------- .nv.callgraph             --------------------------
	.section	.nv.callgraph,"",@"SHT_CUDA_CALLGRAPH"
	.align	4
	.sectionentsize	8
	.align		4
        /*0000*/ 	.word	0x00000000
	.align		4
        /*0004*/ 	.word	0xffffffff
	.align		4
        /*0008*/ 	.word	0x00000000
	.align		4
        /*000c*/ 	.word	0xfffffffe
	.align		4
        /*0010*/ 	.word	0x00000000
	.align		4
        /*0014*/ 	.word	0xfffffffd
	.align		4
        /*0018*/ 	.word	0x00000000
	.align		4
        /*001c*/ 	.word	0xfffffffc


//--------------------- .text._Z10calc_scoreiiiPsS_ --------------------------
	.section	.text._Z10calc_scoreiiiPsS_,"ax",@progbits
	.align	128
        .global         _Z10calc_scoreiiiPsS_
        .type           _Z10calc_scoreiiiPsS_,@function
        .size           _Z10calc_scoreiiiPsS_,(.L_x_16 - _Z10calc_scoreiiiPsS_)
        .other          _Z10calc_scoreiiiPsS_,@"STO_CUDA_ENTRY STV_DEFAULT"
_Z10calc_scoreiiiPsS_:
.text._Z10calc_scoreiiiPsS_:
[----:B------:R-:W-:Y:S01]  /*0000*/  LDC R1, c[0x0][0x37c] ;  /* 0x0000df00ff017b82 */ /* 0x000fe20000000800 */
[----:B------:R-:W0:Y:S07]  /*0010*/  S2R R2, SR_CTAID.Z ;  /* 0x0000000000027919 */ /* 0x000e2e0000002700 */
[----:B------:R-:W1:Y:S01]  /*0020*/  S2UR UR4, SR_CTAID.X ;  /* 0x00000000000479c3 */ /* 0x000e620000002500 */
[----:B------:R-:W2:Y:S01]  /*0030*/  LDCU UR8, c[0x0][0x388] ;  /* 0x00007100ff0877ac */ /* 0x000ea20008000800 */
[----:B------:R-:W-:Y:S01]  /*0040*/  BSSY.RECONVERGENT B0, `(.L_x_0) ;  /* 0x0000037000007945 */ /* 0x000fe20003800200 */
[----:B------:R-:W0:Y:S01]  /*0050*/  S2R R3, SR_TID.X ;  /* 0x0000000000037919 */ /* 0x000e220000002100 */
[----:B------:R-:W3:Y:S01]  /*0060*/  LDCU UR5, c[0x0][0x368] ;  /* 0x00006d00ff0577ac */ /* 0x000ee20008000800 */
[----:B------:R-:W4:Y:S03]  /*0070*/  S2R R7, SR_CTAID.Y ;  /* 0x0000000000077919 */ /* 0x000f260000002600 */
[----:B------:R-:W1:Y:S01]  /*0080*/  LDC.64 R8, c[0x0][0x380] ;  /* 0x0000e000ff087b82 */ /* 0x000e620000000a00 */
[----:B------:R-:W0:Y:S01]  /*0090*/  LDCU.64 UR6, c[0x0][0x358] ;  /* 0x00006b00ff0677ac */ /* 0x000e220008000a00 */
[----:B-1----:R-:W-:Y:S01]  /*00a0*/  VIADD R4, R9, UR4 ;  /* 0x0000000409047c36 */ /* 0x002fe20008000000 */
[----:B--2---:R-:W-:Y:S01]  /*00b0*/  UIMAD UR4, UR4, UR8, UR4 ;  /* 0x00000008040472a4 */ /* 0x004fe2000f8e0204 */
[----:B0-----:R-:W-:-:S04]  /*00c0*/  IMAD R2, R2, 0x20, R3 ;  /* 0x0000002002027824 */ /* 0x001fc800078e0203 */
[----:B------:R-:W-:Y:S01]  /*00d0*/  IMAD.MOV R0, RZ, RZ, -R2 ;  /* 0x000000ffff007224 */ /* 0x000fe200078e0a02 */
[----:B----4-:R-:W-:Y:S01]  /*00e0*/  IADD3 R3, PT, PT, R4, R8, R7 ;  /* 0x0000000804037210 */ /* 0x010fe20007ffe007 */
[----:B------:R-:W-:-:S03]  /*00f0*/  VIADD R5, R7, UR4 ;  /* 0x0000000407057c36 */ /* 0x000fc60008000000 */
[----:B------:R-:W-:Y:S01]  /*0100*/  ISETP.NE.AND P0, PT, R3, R0, PT ;  /* 0x000000000300720c */ /* 0x000fe20003f05270 */
[----:B------:R-:W-:Y:S01]  /*0110*/  IMAD.IADD R3, R2, 0x1, R3 ;  /* 0x0000000102037824 */ /* 0x000fe200078e0203 */
[----:B------:R-:W-:Y:S01]  /*0120*/  PRMT R0, RZ, 0x7610, R0 ;  /* 0x00007610ff007816 */ /* 0x000fe20000000000 */
[----:B---3--:R-:W-:-:S03]  /*0130*/  IMAD R5, R5, UR5, RZ ;  /* 0x0000000505057c24 */ /* 0x008fc6000f8e02ff */
[----:B------:R-:W-:-:S13]  /*0140*/  ISETP.GT.OR P0, PT, R3, UR8, !P0 ;  /* 0x0000000803007c0c */ /* 0x000fda000c704670 */
[----:B------:R-:W-:Y:S05]  /*0150*/  @P0 BRA `(.L_x_1) ;  /* 0x0000000000940947 */ /* 0x000fea0003800000 */
[----:B------:R-:W-:Y:S01]  /*0160*/  I2FP.F32.S32 R11, R3 ;  /* 0x00000003000b7245 */ /* 0x000fe20000201400 */
[----:B------:R-:W-:Y:S01]  /*0170*/  BSSY.RECONVERGENT B1, `(.L_x_2) ;  /* 0x0000012000017945 */ /* 0x000fe20003800200 */
[----:B------:R-:W-:Y:S02]  /*0180*/  I2FP.F32.S32 R0, R8 ;  /* 0x0000000800007245 */ /* 0x000fe40000201400 */
[----:B------:R-:W-:Y:S01]  /*0190*/  I2FP.F32.S32 R3, R4 ;  /* 0x0000000400037245 */ /* 0x000fe20000201400 */
[----:B------:R-:W0:Y:S01]  /*01a0*/  MUFU.RCP R6, R11 ;  /* 0x0000000b00067308 */ /* 0x000e220000001000 */
[----:B------:R-:W-:-:S03]  /*01b0*/  I2FP.F32.U32 R9, R7 ;  /* 0x0000000700097245 */ /* 0x000fc60000201000 */
[----:B------:R-:W-:-:S04]  /*01c0*/  FFMA R0, R0, 1.0099999904632568359, R3 ;  /* 0x3f8147ae00007823 */ /* 0x000fc80000000003 */
[----:B------:R-:W-:-:S04]  /*01d0*/  FFMA R0, R9, 0.5, R0 ;  /* 0x3f00000009007823 */ /* 0x000fc80000000000 */
[----:B------:R-:W-:-:S04]  /*01e0*/  FMUL R0, R0, 1000000 ;  /* 0x4974240000007820 */ /* 0x000fc80000400000 */
[----:B------:R-:W1:Y:S01]  /*01f0*/  FCHK P0, R0, R11 ;  /* 0x0000000b00007302 */ /* 0x000e620000000000 */
[----:B0-----:R-:W-:-:S04]  /*0200*/  FFMA R3, -R11, R6, 1 ;  /* 0x3f8000000b037423 */ /* 0x001fc80000000106 */
[----:B------:R-:W-:-:S04]  /*0210*/  FFMA R3, R6, R3, R6 ;  /* 0x0000000306037223 */ /* 0x000fc80000000006 */
[----:B------:R-:W-:-:S04]  /*0220*/  FFMA R6, R0, R3, RZ ;  /* 0x0000000300067223 */ /* 0x000fc800000000ff */
[----:B------:R-:W-:-:S04]  /*0230*/  FFMA R8, -R11, R6, R0 ;  /* 0x000000060b087223 */ /* 0x000fc80000000100 */
[----:B------:R-:W-:Y:S01]  /*0240*/  FFMA R3, R3, R8, R6 ;  /* 0x0000000803037223 */ /* 0x000fe20000000006 */
[----:B-1----:R-:W-:Y:S06]  /*0250*/  @!P0 BRA `(.L_x_3) ;  /* 0x00000000000c8947 */ /* 0x002fec0003800000 */
[----:B------:R-:W-:-:S07]  /*0260*/  MOV R6, 0x280 ;  /* 0x0000028000067802 */ /* 0x000fce0000000f00 */
[----:B------:R-:W-:Y:S05]  /*0270*/  CALL.REL.NOINC `($__internal_0_$__cuda_sm3x_div_rn_noftz_f32_slowpath) ;  /* 0x0000000000647944 */ /* 0x000fea0003c00000 */
[----:B------:R-:W-:-:S07]  /*0280*/  IMAD.MOV.U32 R3, RZ, RZ, R0 ;  /* 0x000000ffff037224 */ /* 0x000fce00078e0000 */
.L_x_3:
[----:B------:R-:W-:Y:S05]  /*0290*/  BSYNC.RECONVERGENT B1 ;  /* 0x0000000000017941 */ /* 0x000fea0003800200 */
.L_x_2:
[----:B------:R-:W0:Y:S01]  /*02a0*/  LDC.64 R12, c[0x0][0x390] ;  /* 0x0000e400ff0c7b82 */ /* 0x000e220000000a00 */
[----:B------:R-:W1:Y:S01]  /*02b0*/  LDCU.64 UR4, c[0x0][0x390] ;  /* 0x00007200ff0477ac */ /* 0x000e620008000a00 */
[----:B------:R-:W1:Y:S06]  /*02c0*/  F2I.U64.TRUNC R8, R3 ;  /* 0x0000000300087311 */ /* 0x000e6c000020d800 */
[----:B------:R-:W2:Y:S01]  /*02d0*/  LDC R17, c[0x0][0x380] ;  /* 0x0000e000ff117b82 */ /* 0x000ea20000000800 */
[----:B-1----:R-:W-:-:S04]  /*02e0*/  LEA R14, P0, R8, UR4, 0x1 ;  /* 0x00000004080e7c11 */ /* 0x002fc8000f8008ff */
[----:B------:R-:W-:Y:S01]  /*02f0*/  LEA.HI.X R15, R8, UR5, R9, 0x1, P0 ;  /* 0x00000005080f7c11 */ /* 0x000fe200080f0c09 */
[----:B0-----:R-:W-:-:S04]  /*0300*/  IMAD.WIDE R10, R4, 0x2, R12 ;  /* 0x00000002040a7825 */ /* 0x001fc800078e020c */
[--C-:B------:R-:W-:Y:S01]  /*0310*/  IMAD.WIDE.U32 R6, R7, 0x2, R12.reuse ;  /* 0x0000000207067825 */ /* 0x100fe200078e000c */
[----:B------:R-:W3:Y:S03]  /*0320*/  LDG.E.U16 R14, desc[UR6][R14.64] ;  /* 0x000000060e0e7981 */ /* 0x000ee6000c1e1500 */
[--C-:B--2---:R-:W-:Y:S01]  /*0330*/  IMAD.WIDE R8, R17, 0x2, R12.reuse ;  /* 0x0000000211087825 */ /* 0x104fe200078e020c */
[----:B------:R-:W3:Y:S03]  /*0340*/  LDG.E.U16 R10, desc[UR6][R10.64] ;  /* 0x000000060a0a7981 */ /* 0x000ee6000c1e1500 */
[----:B------:R-:W-:Y:S01]  /*0350*/  IMAD.WIDE.U32 R12, R2, 0x2, R12 ;  /* 0x00000002020c7825 */ /* 0x000fe200078e000c */
[----:B------:R-:W2:Y:S04]  /*0360*/  LDG.E.U16 R6, desc[UR6][R6.64] ;  /* 0x0000000606067981 */ /* 0x000ea8000c1e1500 */
[----:B------:R-:W3:Y:S04]  /*0370*/  LDG.E.U16 R9, desc[UR6][R8.64] ;  /* 0x0000000608097981 */ /* 0x000ee8000c1e1500 */
[----:B------:R-:W2:Y:S01]  /*0380*/  LDG.E.U16 R13, desc[UR6][R12.64] ;  /* 0x000000060c0d7981 */ /* 0x000ea2000c1e1500 */
[----:B---3--:R-:W-:-:S04]  /*0390*/  IADD3 R0, PT, PT, R10, R9, R14 ;  /* 0x000000090a007210 */ /* 0x008fc80007ffe00e */
[----:B--2---:R-:W-:-:S07]  /*03a0*/  IADD3 R0, PT, PT, R13, R0, R6 ;  /* 0x000000000d007210 */ /* 0x004fce0007ffe006 */
.L_x_1:
[----:B------:R-:W-:Y:S05]  /*03b0*/  BSYNC.RECONVERGENT B0 ;  /* 0x0000000000007941 */ /* 0x000fea0003800200 */
.L_x_0:
[----:B------:R-:W0:Y:S01]  /*03c0*/  LDC.64 R6, c[0x0][0x398] ;  /* 0x0000e600ff067b82 */ /* 0x000e220000000a00 */
[----:B------:R-:W-:-:S04]  /*03d0*/  IMAD R3, R5, 0x20, R2 ;  /* 0x0000002005037824 */ /* 0x000fc800078e0202 */
[----:B0-----:R-:W-:-:S05]  /*03e0*/  IMAD.WIDE R2, R3, 0x2, R6 ;  /* 0x0000000203027825 */ /* 0x001fca00078e0206 */
[----:B------:R-:W-:Y:S01]  /*03f0*/  STG.E.U16 desc[UR6][R2.64], R0 ;  /* 0x0000000002007986 */ /* 0x000fe2000c101506 */
[----:B------:R-:W-:Y:S05]  /*0400*/  EXIT ;  /* 0x000000000000794d */ /* 0x000fea0003800000 */
        .weak           $__internal_0_$__cuda_sm3x_div_rn_noftz_f32_slowpath
        .type           $__internal_0_$__cuda_sm3x_div_rn_noftz_f32_slowpath,@function
        .size           $__internal_0_$__cuda_sm3x_div_rn_noftz_f32_slowpath,(.L_x_16 - $__internal_0_$__cuda_sm3x_div_rn_noftz_f32_slowpath)
$__internal_0_$__cuda_sm3x_div_rn_noftz_f32_slowpath:
[----:B------:R-:W-:Y:S01]  /*0410*/  SHF.R.U32.HI R9, RZ, 0x17, R11 ;  /* 0x00000017ff097819 */ /* 0x000fe2000001160b */
[----:B------:R-:W-:Y:S01]  /*0420*/  BSSY.RECONVERGENT B2, `(.L_x_4) ;  /* 0x0000064000027945 */ /* 0x000fe20003800200 */
[--C-:B------:R-:W-:Y:S01]  /*0430*/  SHF.R.U32.HI R3, RZ, 0x17, R0.reuse ;  /* 0x00000017ff037819 */ /* 0x100fe20000011600 */
[----:B------:R-:W-:Y:S01]  /*0440*/  IMAD.MOV.U32 R12, RZ, RZ, R0 ;  /* 0x000000ffff0c7224 */ /* 0x000fe200078e0000 */
[----:B------:R-:W-:Y:S02]  /*0450*/  LOP3.LUT R9, R9, 0xff, RZ, 0xc0, !PT ;  /* 0x000000ff09097812 */ /* 0x000fe400078ec0ff */
[----:B------:R-:W-:-:S03]  /*0460*/  LOP3.LUT R10, R3, 0xff, RZ, 0xc0, !PT ;  /* 0x000000ff030a7812 */ /* 0x000fc600078ec0ff */
[----:B------:R-:W-:Y:S02]  /*0470*/  VIADD R14, R9, 0xffffffff ;  /* 0xffffffff090e7836 */ /* 0x000fe40000000000 */
[----:B------:R-:W-:-:S03]  /*0480*/  VIADD R13, R10, 0xffffffff ;  /* 0xffffffff0a0d7836 */ /* 0x000fc60000000000 */
[----:B------:R-:W-:-:S04]  /*0490*/  ISETP.GT.U32.AND P0, PT, R14, 0xfd, PT ;  /* 0x000000fd0e00780c */ /* 0x000fc80003f04070 */
[----:B------:R-:W-:-:S13]  /*04a0*/  ISETP.GT.U32.OR P0, PT, R13, 0xfd, P0 ;  /* 0x000000fd0d00780c */ /* 0x000fda0000704470 */
[----:B------:R-:W-:Y:S01]  /*04b0*/  @!P0 IMAD.MOV.U32 R8, RZ, RZ, RZ ;  /* 0x000000ffff088224 */ /* 0x000fe200078e00ff */
[----:B------:R-:W-:Y:S06]  /*04c0*/  @!P0 BRA `(.L_x_5) ;  /* 0x0000000000608947 */ /* 0x000fec0003800000 */
[----:B------:R-:W-:Y:S01]  /*04d0*/  FSETP.GTU.FTZ.AND P0, PT, |R0|, +INF , PT ;  /* 0x7f8000000000780b */ /* 0x000fe20003f1c200 */
[----:B------:R-:W-:Y:S01]  /*04e0*/  IMAD.MOV.U32 R3, RZ, RZ, R11 ;  /* 0x000000ffff037224 */ /* 0x000fe200078e000b */
[----:B------:R-:W-:-:S04]  /*04f0*/  FSETP.GTU.FTZ.AND P1, PT, |R11|, +INF , PT ;  /* 0x7f8000000b00780b */ /* 0x000fc80003f3c200 */
[----:B------:R-:W-:-:S13]  /*0500*/  PLOP3.LUT P0, PT, P0, P1, PT, 0xf8, 0x8f ;  /* 0x00000000008f781c */ /* 0x000fda0000703f70 */
[----:B------:R-:W-:Y:S05]  /*0510*/  @P0 BRA `(.L_x_6) ;  /* 0x00000004004c0947 */ /* 0x000fea0003800000 */
[----:B------:R-:W-:-:S13]  /*0520*/  LOP3.LUT P0, RZ, R11, 0x7fffffff, R12, 0xc8, !PT ;  /* 0x7fffffff0bff7812 */ /* 0x000fda000780c80c */
[----:B------:R-:W-:Y:S05]  /*0530*/  @!P0 BRA `(.L_x_7) ;  /* 0x00000004003c8947 */ /* 0x000fea0003800000 */
[C---:B------:R-:W-:Y:S02]  /*0540*/  FSETP.NEU.FTZ.AND P2, PT, |R0|.reuse, +INF , PT ;  /* 0x7f8000000000780b */ /* 0x040fe40003f5d200 */
[----:B------:R-:W-:Y:S02]  /*0550*/  FSETP.NEU.FTZ.AND P1, PT, |R3|, +INF , PT ;  /* 0x7f8000000300780b */ /* 0x000fe40003f3d200 */
[----:B------:R-:W-:-:S11]  /*0560*/  FSETP.NEU.FTZ.AND P0, PT, |R0|, +INF , PT ;  /* 0x7f8000000000780b */ /* 0x000fd60003f1d200 */
[----:B------:R-:W-:Y:S05]  /*0570*/  @!P1 BRA !P2, `(.L_x_7) ;  /* 0x00000004002c9947 */ /* 0x000fea0005000000 */
[----:B------:R-:W-:-:S04]  /*0580*/  LOP3.LUT P2, RZ, R12, 0x7fffffff, RZ, 0xc0, !PT ;  /* 0x7fffffff0cff7812 */ /* 0x000fc8000784c0ff */
[----:B------:R-:W-:-:S13]  /*0590*/  PLOP3.LUT P1, PT, P1, P2, PT, 0x2f, 0xf2 ;  /* 0x0000000000f2781c */ /* 0x000fda0000f24577 */
[----:B------:R-:W-:Y:S05]  /*05a0*/  @P1 BRA `(.L_x_8) ;  /* 0x0000000400181947 */ /* 0x000fea0003800000 */
[----:B------:R-:W-:-:S04]  /*05b0*/  LOP3.LUT P1, RZ, R11, 0x7fffffff, RZ, 0xc0, !PT ;  /* 0x7fffffff0bff7812 */ /* 0x000fc8000782c0ff */
[----:B------:R-:W-:-:S13]  /*05c0*/  PLOP3.LUT P0, PT, P0, P1, PT, 0x2f, 0xf2 ;  /* 0x0000000000f2781c */ /* 0x000fda0000702577 */
[----:B------:R-:W-:Y:S05]  /*05d0*/  @P0 BRA `(.L_x_9) ;  /* 0x0000000400000947 */ /* 0x000fea0003800000 */
[----:B------:R-:W-:Y:S02]  /*05e0*/  ISETP.GE.AND P0, PT, R13, RZ, PT ;  /* 0x000000ff0d00720c */ /* 0x000fe40003f06270 */
[----:B------:R-:W-:-:S11]  /*05f0*/  ISETP.GE.AND P1, PT, R14, RZ, PT ;  /* 0x000000ff0e00720c */ /* 0x000fd60003f26270 */
[----:B------:R-:W-:Y:S02]  /*0600*/  @P0 IMAD.MOV.U32 R8, RZ, RZ, RZ ;  /* 0x000000ffff080224 */ /* 0x000fe400078e00ff */
[----:B------:R-:W-:Y:S01]  /*0610*/  @!P0 FFMA R12, R0, 1.84467440737095516160e+19, RZ ;  /* 0x5f800000000c8823 */ /* 0x000fe200000000ff */
[----:B------:R-:W-:Y:S02]  /*0620*/  @!P0 IMAD.MOV.U32 R8, RZ, RZ, -0x40 ;  /* 0xffffffc0ff088424 */ /* 0x000fe400078e00ff */
[----:B------:R-:W-:Y:S02]  /*0630*/  @!P1 FFMA R11, R3, 1.84467440737095516160e+19, RZ ;  /* 0x5f800000030b9823 */ /* 0x000fe400000000ff */
[----:B------:R-:W-:-:S07]  /*0640*/  @!P1 VIADD R8, R8, 0x40 ;  /* 0x0000004008089836 */ /* 0x000fce0000000000 */
.L_x_5:
[----:B------:R-:W-:Y:S01]  /*0650*/  LEA R0, R9, 0xc0800000, 0x17 ;  /* 0xc080000009007811 */ /* 0x000fe200078eb8ff */
[----:B------:R-:W-:Y:S01]  /*0660*/  VIADD R10, R10, 0xffffff81 ;  /* 0xffffff810a0a7836 */ /* 0x000fe20000000000 */
[----:B------:R-:W-:Y:S03]  /*0670*/  BSSY.RECONVERGENT B3, `(.L_x_10) ;  /* 0x0000035000037945 */ /* 0x000fe60003800200 */
[----:B------:R-:W-:Y:S01]  /*0680*/  IMAD.IADD R11, R11, 0x1, -R0 ;  /* 0x000000010b0b7824 */ /* 0x000fe200078e0a00 */
[C---:B------:R-:W-:Y:S01]  /*0690*/  IADD3 R9, PT, PT, R10.reuse, 0x7f, -R9 ;  /* 0x0000007f0a097810 */ /* 0x040fe20007ffe809 */
[----:B------:R-:W-:Y:S02]  /*06a0*/  IMAD R0, R10, -0x800000, R12 ;  /* 0xff8000000a007824 */ /* 0x000fe400078e020c */
[----:B------:R-:W0:Y:S01]  /*06b0*/  MUFU.RCP R3, R11 ;  /* 0x0000000b00037308 */ /* 0x000e220000001000 */
[----:B------:R-:W-:Y:S01]  /*06c0*/  FADD.FTZ R13, -R11, -RZ ;  /* 0x800000ff0b0d7221 */ /* 0x000fe20000010100 */
[----:B------:R-:W-:-:S03]  /*06d0*/  IMAD.IADD R9, R9, 0x1, R8 ;  /* 0x0000000109097824 */ /* 0x000fc600078e0208 */
[----:B0-----:R-:W-:-:S04]  /*06e0*/  FFMA R14, R3, R13, 1 ;  /* 0x3f800000030e7423 */ /* 0x001fc8000000000d */
[----:B------:R-:W-:-:S04]  /*06f0*/  FFMA R14, R3, R14, R3 ;  /* 0x0000000e030e7223 */ /* 0x000fc80000000003 */
[----:B------:R-:W-:-:S04]  /*0700*/  FFMA R3, R0, R14, RZ ;  /* 0x0000000e00037223 */ /* 0x000fc800000000ff */
[----:B------:R-:W-:-:S04]  /*0710*/  FFMA R12, R13, R3, R0 ;  /* 0x000000030d0c7223 */ /* 0x000fc80000000000 */
[----:B------:R-:W-:-:S04]  /*0720*/  FFMA R15, R14, R12, R3 ;  /* 0x0000000c0e0f7223 */ /* 0x000fc80000000003 */
[----:B------:R-:W-:-:S04]  /*0730*/  FFMA R12, R13, R15, R0 ;  /* 0x0000000f0d0c7223 */ /* 0x000fc80000000000 */
[----:B------:R-:W-:-:S05]  /*0740*/  FFMA R0, R14, R12, R15 ;  /* 0x0000000c0e007223 */ /* 0x000fca000000000f */
[----:B------:R-:W-:-:S04]  /*0750*/  SHF.R.U32.HI R3, RZ, 0x17, R0 ;  /* 0x00000017ff037819 */ /* 0x000fc80000011600 */
[----:B------:R-:W-:-:S05]  /*0760*/  LOP3.LUT R3, R3, 0xff, RZ, 0xc0, !PT ;  /* 0x000000ff03037812 */ /* 0x000fca00078ec0ff */
[----:B------:R-:W-:-:S04]  /*0770*/  IMAD.IADD R11, R3, 0x1, R9 ;  /* 0x00000001030b7824 */ /* 0x000fc800078e0209 */
[----:B------:R-:W-:-:S05]  /*0780*/  VIADD R3, R11, 0xffffffff ;  /* 0xffffffff0b037836 */ /* 0x000fca0000000000 */
[----:B------:R-:W-:-:S13]  /*0790*/  ISETP.GE.U32.AND P0, PT, R3, 0xfe, PT ;  /* 0x000000fe0300780c */ /* 0x000fda0003f06070 */
[----:B------:R-:W-:Y:S05]  /*07a0*/  @!P0 BRA `(.L_x_11) ;  /* 0x0000000000808947 */ /* 0x000fea0003800000 */
[----:B------:R-:W-:-:S13]  /*07b0*/  ISETP.GT.AND P0, PT, R11, 0xfe, PT ;  /* 0x000000fe0b00780c */ /* 0x000fda0003f04270 */
[----:B------:R-:W-:Y:S05]  /*07c0*/  @P0 BRA `(.L_x_12) ;  /* 0x00000000006c0947 */ /* 0x000fea0003800000 */
[----:B------:R-:W-:-:S13]  /*07d0*/  ISETP.GE.AND P0, PT, R11, 0x1, PT ;  /* 0x000000010b00780c */ /* 0x000fda0003f06270 */
[----:B------:R-:W-:Y:S05]  /*07e0*/  @P0 BRA `(.L_x_13) ;  /* 0x0000000000740947 */ /* 0x000fea0003800000 */
[----:B------:R-:W-:Y:S02]  /*07f0*/  ISETP.GE.AND P0, PT, R11, -0x18, PT ;  /* 0xffffffe80b00780c */ /* 0x000fe40003f06270 */
[----:B------:R-:W-:-:S11]  /*0800*/  LOP3.LUT R0, R0, 0x80000000, RZ, 0xc0, !PT ;  /* 0x8000000000007812 */ /* 0x000fd600078ec0ff */
[----:B------:R-:W-:Y:S05]  /*0810*/  @!P0 BRA `(.L_x_13) ;  /* 0x0000000000688947 */ /* 0x000fea0003800000 */
[CCC-:B------:R-:W-:Y:S01]  /*0820*/  FFMA.RZ R3, R14.reuse, R12.reuse, R15.reuse ;  /* 0x0000000c0e037223 */ /* 0x1c0fe2000000c00f */
[C---:B------:R-:W-:Y:S02]  /*0830*/  VIADD R10, R11.reuse, 0x20 ;  /* 0x000000200b0a7836 */ /* 0x040fe40000000000 */
[CCC-:B------:R-:W-:Y:S01]  /*0840*/  FFMA.RM R8, R14.reuse, R12.reuse, R15.reuse ;  /* 0x0000000c0e087223 */ /* 0x1c0fe2000000400f */
[----:B------:R-:W-:Y:S02]  /*0850*/  ISETP.NE.AND P2, PT, R11, RZ, PT ;  /* 0x000000ff0b00720c */ /* 0x000fe40003f45270 */
[----:B------:R-:W-:Y:S01]  /*0860*/  LOP3.LUT R9, R3, 0x7fffff, RZ, 0xc0, !PT ;  /* 0x007fffff03097812 */ /* 0x000fe200078ec0ff */
[----:B------:R-:W-:Y:S01]  /*0870*/  FFMA.RP R3, R14, R12, R15 ;  /* 0x0000000c0e037223 */ /* 0x000fe2000000800f */
[----:B------:R-:W-:Y:S01]  /*0880*/  ISETP.NE.AND P1, PT, R11, RZ, PT ;  /* 0x000000ff0b00720c */ /* 0x000fe20003f25270 */
[----:B------:R-:W-:Y:S01]  /*0890*/  IMAD.MOV R11, RZ, RZ, -R11 ;  /* 0x000000ffff0b7224 */ /* 0x000fe200078e0a0b */
[----:B------:R-:W-:-:S02]  /*08a0*/  LOP3.LUT R9, R9, 0x800000, RZ, 0xfc, !PT ;  /* 0x0080000009097812 */ /* 0x000fc400078efcff */
[----:B------:R-:W-:Y:S02]  /*08b0*/  FSETP.NEU.FTZ.AND P0, PT, R3, R8, PT ;  /* 0x000000080300720b */ /* 0x000fe40003f1d000 */
[----:B------:R-:W-:Y:S02]  /*08c0*/  SHF.L.U32 R10, R9, R10, RZ ;  /* 0x0000000a090a7219 */ /* 0x000fe400000006ff */
[----:B------:R-:W-:Y:S02]  /*08d0*/  SEL R8, R11, RZ, P2 ;  /* 0x000000ff0b087207 */ /* 0x000fe40001000000 */
[----:B------:R-:W-:Y:S02]  /*08e0*/  ISETP.NE.AND P1, PT, R10, RZ, P1 ;  /* 0x000000ff0a00720c */ /* 0x000fe40000f25270 */
[----:B------:R-:W-:Y:S02]  /*08f0*/  SHF.R.U32.HI R8, RZ, R8, R9 ;  /* 0x00000008ff087219 */ /* 0x000fe40000011609 */
[----:B------:R-:W-:-:S02]  /*0900*/  PLOP3.LUT P0, PT, P0, P1, PT, 0xf8, 0x8f ;  /* 0x00000000008f781c */ /* 0x000fc40000703f70 */
[----:B------:R-:W-:Y:S02]  /*0910*/  SHF.R.U32.HI R10, RZ, 0x1, R8 ;  /* 0x00000001ff0a7819 */ /* 0x000fe40000011608 */
[----:B------:R-:W-:-:S04]  /*0920*/  SEL R3, RZ, 0x1, !P0 ;  /* 0x00000001ff037807 */ /* 0x000fc80004000000 */
[----:B------:R-:W-:-:S04]  /*0930*/  LOP3.LUT R3, R3, 0x1, R10, 0xf8, !PT ;  /* 0x0000000103037812 */ /* 0x000fc800078ef80a */
[----:B------:R-:W-:-:S05]  /*0940*/  LOP3.LUT R3, R3, R8, RZ, 0xc0, !PT ;  /* 0x0000000803037212 */ /* 0x000fca00078ec0ff */
[----:B------:R-:W-:-:S05]  /*0950*/  IMAD.IADD R3, R10, 0x1, R3 ;  /* 0x000000010a037824 */ /* 0x000fca00078e0203 */
[----:B------:R-:W-:Y:S01]  /*0960*/  LOP3.LUT R0, R3, R0, RZ, 0xfc, !PT ;  /* 0x0000000003007212 */ /* 0x000fe200078efcff */
[----:B------:R-:W-:Y:S06]  /*0970*/  BRA `(.L_x_13) ;  /* 0x0000000000107947 */ /* 0x000fec0003800000 */
.L_x_12:
[----:B------:R-:W-:-:S04]  /*0980*/  LOP3.LUT R0, R0, 0x80000000, RZ, 0xc0, !PT ;  /* 0x8000000000007812 */ /* 0x000fc800078ec0ff */
[----:B------:R-:W-:Y:S01]  /*0990*/  LOP3.LUT R0, R0, 0x7f800000, RZ, 0xfc, !PT ;  /* 0x7f80000000007812 */ /* 0x000fe200078efcff */
[----:B------:R-:W-:Y:S06]  /*09a0*/  BRA `(.L_x_13) ;  /* 0x0000000000047947 */ /* 0x000fec0003800000 */
.L_x_11:
[----:B------:R-:W-:-:S07]  /*09b0*/  IMAD R0, R9, 0x800000, R0 ;  /* 0x0080000009007824 */ /* 0x000fce00078e0200 */
.L_x_13:
[----:B------:R-:W-:Y:S05]  /*09c0*/  BSYNC.RECONVERGENT B3 ;  /* 0x0000000000037941 */ /* 0x000fea0003800200 */
.L_x_10:
[----:B------:R-:W-:Y:S05]  /*09d0*/  BRA `(.L_x_14) ;  /* 0x0000000000207947 */ /* 0x000fea0003800000 */
.L_x_9:
[----:B------:R-:W-:-:S04]  /*09e0*/  LOP3.LUT R0, R11, 0x80000000, R12, 0x48, !PT ;  /* 0x800000000b007812 */ /* 0x000fc800078e480c */
[----:B------:R-:W-:Y:S01]  /*09f0*/  LOP3.LUT R0, R0, 0x7f800000, RZ, 0xfc, !PT ;  /* 0x7f80000000007812 */ /* 0x000fe200078efcff */
[----:B------:R-:W-:Y:S06]  /*0a00*/  BRA `(.L_x_14) ;  /* 0x0000000000147947 */ /* 0x000fec0003800000 */
.L_x_8:
[----:B------:R-:W-:Y:S01]  /*0a10*/  LOP3.LUT R0, R11, 0x80000000, R12, 0x48, !PT ;  /* 0x800000000b007812 */ /* 0x000fe200078e480c */
[----:B------:R-:W-:Y:S06]  /*0a20*/  BRA `(.L_x_14) ;  /* 0x00000000000c7947 */ /* 0x000fec0003800000 */
.L_x_7:
[----:B------:R-:W0:Y:S01]  /*0a30*/  MUFU.RSQ R0, -QNAN ;  /* 0xffc0000000007908 */ /* 0x000e220000001400 */
[----:B------:R-:W-:Y:S05]  /*0a40*/  BRA `(.L_x_14) ;  /* 0x0000000000047947 */ /* 0x000fea0003800000 */
.L_x_6:
[----:B------:R-:W-:-:S07]  /*0a50*/  FADD.FTZ R0, R0, R3 ;  /* 0x0000000300007221 */ /* 0x000fce0000010000 */
.L_x_14:
[----:B------:R-:W-:Y:S05]  /*0a60*/  BSYNC.RECONVERGENT B2 ;  /* 0x0000000000027941 */ /* 0x000fea0003800200 */
.L_x_4:
[----:B------:R-:W-:Y:S02]  /*0a70*/  IMAD.MOV.U32 R8, RZ, RZ, R6 ;  /* 0x000000ffff087224 */ /* 0x000fe400078e0006 */
[----:B------:R-:W-:-:S04]  /*0a80*/  IMAD.MOV.U32 R9, RZ, RZ, 0x0 ;  /* 0x00000000ff097424 */ /* 0x000fc800078e00ff */
[----:B0-----:R-:W-:Y:S05]  /*0a90*/  RET.REL.NODEC R8 `(_Z10calc_scoreiiiPsS_) ;  /* 0xfffffff408587950 */ /* 0x001fea0003c3ffff */
.L_x_15:
[----:B------:R-:W-:-:S00]  /*0aa0*/  BRA `(.L_x_15) ;  /* 0xfffffffc00fc7947 */ /* 0x000fc0000383ffff */
[----:B------:R-:W-:-:S00]  /*0ab0*/  NOP ;  /* 0x0000000000007918 */ /* 0x000fc00000000000 */
        /* <DEDUP_REMOVED lines=12> */
.L_x_16:


//--------------------- .nv.shared.reserved.0     --------------------------
	.section	.nv.shared.reserved.0,"aw",@nobits
	.weak		__nv_reservedSMEM_offset_0_alias
	.size		__nv_reservedSMEM_offset_0_alias, 0, 64
	.other		__nv_reservedSMEM_offset_0_alias,@"STO_CUDA_RESERVED_SHARED STV_DEFAULT"
__nv_reservedSMEM_offset_0_alias:
	.zero		0
	.zero		64


//--------------------- .nv.constant0._Z10calc_scoreiiiPsS_ --------------------------
	.section	.nv.constant0._Z10calc_scoreiiiPsS_,"a",@progbits
	.sectionflags	@""
	.align	4
.nv.constant0._Z10calc_scoreiiiPsS_:
	.zero		928


//--------------------- SYMBOLS --------------------------

	.type		.nv.reservedSmem.offset0,@object
	.size		.nv.reservedSmem.offset0,0x4
